	.headerflags	@"EF_CUDA_TEXMODE_UNIFIED EF_CUDA_64BIT_ADDRESS EF_CUDA_ACCELERATORS EF_CUDA_SM90 EF_CUDA_VIRTUAL_SM(EF_CUDA_SM90)"
	.elftype	@"ET_EXEC"


//--------------------- .nv.info                  --------------------------
	.section	.nv.info,"",@"SHT_CUDA_INFO"
	.align	4


	//----- nvinfo : EIATTR_REGCOUNT
	.align		4
        /*0000*/ 	.byte	0x04, 0x2f
        /*0002*/ 	.short	(.L_1 - .L_0)
	.align		4
.L_0:
        /*0004*/ 	.word	index@(triton_poi_fused__unsafe_index_add_31)
        /*0008*/ 	.word	0x00000010


	//----- nvinfo : EIATTR_MIN_STACK_SIZE
	.align		4
.L_1:
        /*000c*/ 	.byte	0x04, 0x12
        /*000e*/ 	.short	(.L_3 - .L_2)
	.align		4
.L_2:
        /*0010*/ 	.word	index@(triton_poi_fused__unsafe_index_add_31)
        /*0014*/ 	.word	0x00000000


	//----- nvinfo : EIATTR_FRAME_SIZE
	.align		4
.L_3:
        /*0018*/ 	.byte	0x04, 0x11
        /*001a*/ 	.short	(.L_5 - .L_4)
	.align		4
.L_4:
        /*001c*/ 	.word	index@(triton_poi_fused__unsafe_index_add_31)
        /*0020*/ 	.word	0x00000000


	//----- nvinfo : EIATTR_MIN_STACK_SIZE
	.align		4
.L_5:
        /*0024*/ 	.byte	0x04, 0x12
        /*0026*/ 	.short	(.L_7 - .L_6)
	.align		4
.L_6:
        /*0028*/ 	.word	index@(triton_poi_fused__unsafe_index_add_31)
        /*002c*/ 	.word	0x00000000
.L_7:


//--------------------- .nv.info.triton_poi_fused__unsafe_index_add_31 --------------------------
	.section	.nv.info.triton_poi_fused__unsafe_index_add_31,"",@"SHT_CUDA_INFO"
	.sectionflags	@""
	.align	4


	//----- nvinfo : EIATTR_CUDA_API_VERSION
	.align		4
        /*0000*/ 	.byte	0x04, 0x37
        /*0002*/ 	.short	(.L_9 - .L_8)
.L_8:
        /*0004*/ 	.word	0x0000007c


	//----- nvinfo : EIATTR_KPARAM_INFO
	.align		4
.L_9:
        /*0008*/ 	.byte	0x04, 0x17
        /*000a*/ 	.short	(.L_11 - .L_10)
.L_10:
        /*000c*/ 	.word	0x00000000
        /*0010*/ 	.short	0x0004
        /*0012*/ 	.short	0x0020
        /*0014*/ 	.byte	0x00, 0xf0, 0x11, 0x00


	//----- nvinfo : EIATTR_KPARAM_INFO
	.align		4
.L_11:
        /*0018*/ 	.byte	0x04, 0x17
        /*001a*/ 	.short	(.L_13 - .L_12)
.L_12:
        /*001c*/ 	.word	0x00000000
        /*0020*/ 	.short	0x0003
        /*0022*/ 	.short	0x0018
        /*0024*/ 	.byte	0x00, 0xf4, 0x21, 0x00


	//----- nvinfo : EIATTR_KPARAM_INFO
	.align		4
.L_13:
        /*0028*/ 	.byte	0x04, 0x17
        /*002a*/ 	.short	(.L_15 - .L_14)
.L_14:
        /*002c*/ 	.word	0x00000000
        /*0030*/ 	.short	0x0002
        /*0032*/ 	.short	0x0010
        /*0034*/ 	.byte	0x00, 0xf4, 0x21, 0x00


	//----- nvinfo : EIATTR_KPARAM_INFO
	.align		4
.L_15:
        /*0038*/ 	.byte	0x04, 0x17
        /*003a*/ 	.short	(.L_17 - .L_16)
.L_16:
        /*003c*/ 	.word	0x00000000
        /*0040*/ 	.short	0x0001
        /*0042*/ 	.short	0x0008
        /*0044*/ 	.byte	0x00, 0xf4, 0x21, 0x00


	//----- nvinfo : EIATTR_KPARAM_INFO
	.align		4
.L_17:
        /*0048*/ 	.byte	0x04, 0x17
        /*004a*/ 	.short	(.L_19 - .L_18)
.L_18:
        /*004c*/ 	.word	0x00000000
        /*0050*/ 	.short	0x0000
        /*0052*/ 	.short	0x0000
        /*0054*/ 	.byte	0x00, 0xf4, 0x21, 0x00


	//----- nvinfo : EIATTR_SPARSE_MMA_MASK
	.align		4
.L_19:
        /*0058*/ 	.byte	0x03, 0x50
        /*005a*/ 	.short	0x0000


	//----- nvinfo : EIATTR_MAXREG_COUNT
	.align		4
        /*005c*/ 	.byte	0x03, 0x1b
        /*005e*/ 	.short	0x00ff


	//----- nvinfo : EIATTR_EXIT_INSTR_OFFSETS
	.align		4
        /*0060*/ 	.byte	0x04, 0x1c
        /*0062*/ 	.short	(.L_21 - .L_20)


	//   ....[0]....
.L_20:
        /*0064*/ 	.word	0x000003f0


	//----- nvinfo : EIATTR_REQNTID
	.align		4
.L_21:
        /*0068*/ 	.byte	0x04, 0x10
        /*006a*/ 	.short	(.L_23 - .L_22)
.L_22:
        /*006c*/ 	.word	0x00000100
        /*0070*/ 	.word	0x00000001
        /*0074*/ 	.word	0x00000001


	//----- nvinfo : EIATTR_CBANK_PARAM_SIZE
	.align		4
.L_23:
        /*0078*/ 	.byte	0x03, 0x19
        /*007a*/ 	.short	0x0024


	//----- nvinfo : EIATTR_PARAM_CBANK
	.align		4
        /*007c*/ 	.byte	0x04, 0x0a
        /*007e*/ 	.short	(.L_25 - .L_24)
	.align		4
.L_24:
        /*0080*/ 	.word	index@(.nv.constant0.triton_poi_fused__unsafe_index_add_31)
        /*0084*/ 	.short	0x0210
        /*0086*/ 	.short	0x0024


	//----- nvinfo : EIATTR_SW_WAR
	.align		4
.L_25:
        /*0088*/ 	.byte	0x04, 0x36
        /*008a*/ 	.short	(.L_27 - .L_26)
.L_26:
        /*008c*/ 	.word	0x00000008
.L_27:


//--------------------- .nv.callgraph             --------------------------
	.section	.nv.callgraph,"",@"SHT_CUDA_CALLGRAPH"
	.align	4
	.sectionentsize	8
	.align		4
        /*0000*/ 	.word	0x00000000
	.align		4
        /*0004*/ 	.word	0xffffffff
	.align		4
        /*0008*/ 	.word	0x00000000
	.align		4
        /*000c*/ 	.word	0xfffffffe
	.align		4
        /*0010*/ 	.word	0x00000000
	.align		4
        /*0014*/ 	.word	0xfffffffd
	.align		4
        /*0018*/ 	.word	0x00000000
	.align		4
        /*001c*/ 	.word	0xfffffffc


//--------------------- .text.triton_poi_fused__unsafe_index_add_31 --------------------------
	.section	.text.triton_poi_fused__unsafe_index_add_31,"ax",@progbits
	.align	128
        .global         triton_poi_fused__unsafe_index_add_31
        .type           triton_poi_fused__unsafe_index_add_31,@function
        .size           triton_poi_fused__unsafe_index_add_31,(.L_x_1 - triton_poi_fused__unsafe_index_add_31)
        .other          triton_poi_fused__unsafe_index_add_31,@"STO_CUDA_ENTRY STV_DEFAULT"
triton_poi_fused__unsafe_index_add_31:
.text.triton_poi_fused__unsafe_index_add_31:
[----:B------:R-:W-:Y:S01]  /*0000*/  LDC R1, c[0x0][0x28] ;  /* 0x00000a00ff017b82 */ /* 0x000fe20000000800 */
[----:B------:R-:W1:Y:S07]  /*0010*/  S2R R0, SR_TID.X ;  /* 0x0000000000007919 */ /* 0x000e6e0000002100 */
[----:B------:R-:W2:Y:S01]  /*0020*/  LDC.64 R4, c[0x0][0x210] ;  /* 0x00008400ff047b82 */ /* 0x000ea20000000a00 */
[----:B------:R-:W-:Y:S01]  /*0030*/  ULDC.64 UR4, c[0x0][0x208] ;  /* 0x0000820000047ab9 */ /* 0x000fe20000000a00 */
[----:B------:R-:W-:Y:S01]  /*0040*/  ULDC.64 UR6, c[0x0][0x218] ;  /* 0x0000860000067ab9 */ /* 0x000fe20000000a00 */
[----:B------:R-:W3:Y:S01]  /*0050*/  S2R R9, SR_CTAID.X ;  /* 0x0000000000097919 */ /* 0x000ee20000002500 */
[----:B------:R-:W-:Y:S01]  /*0060*/  ULDC.64 UR8, c[0x0][0x220] ;  /* 0x0000880000087ab9 */ /* 0x000fe20000000a00 */
[----:B-1----:R-:W-:-:S05]  /*0070*/  IMAD.SHL.U32 R0, R0, 0x2, RZ ;  /* 0x0000000200007824 */ /* 0x002fca00078e00ff */
[----:B------:R-:W-:-:S05]  /*0080*/  LOP3.LUT R0, R0, 0x1fe, RZ, 0xc0, !PT ;  /* 0x000001fe00007812 */ /* 0x000fca00078ec0ff */
[----:B---3--:R-:W-:-:S05]  /*0090*/  IMAD R0, R9, 0x200, R0 ;  /* 0x0000020009007824 */ /* 0x008fca00078e0200 */
[----:B------:R-:W-:-:S04]  /*00a0*/  SHF.R.S32.HI R3, RZ, 0x1f, R0 ;  /* 0x0000001fff037819 */ /* 0x000fc80000011400 */
[----:B------:R-:W-:-:S04]  /*00b0*/  LEA.HI R6, R3, R0, RZ, 0x4 ;  /* 0x0000000003067211 */ /* 0x000fc800078f20ff */
[----:B------:R-:W-:Y:S02]  /*00c0*/  SHF.R.S32.HI R2, RZ, 0x4, R6 ;  /* 0x00000004ff027819 */ /* 0x000fe40000011406 */
[----:B------:R-:W-:Y:S02]  /*00d0*/  LOP3.LUT R7, R6, 0xfffffff0, RZ, 0xc0, !PT ;  /* 0xfffffff006077812 */ /* 0x000fe400078ec0ff */
[----:B------:R-:W-:-:S04]  /*00e0*/  LEA.HI R3, R2, R2, RZ, 0x4 ;  /* 0x0000000202037211 */ /* 0x000fc800078f20ff */
[----:B------:R-:W-:-:S05]  /*00f0*/  LOP3.LUT R3, R3, 0xfffffff0, RZ, 0xc0, !PT ;  /* 0xfffffff003037812 */ /* 0x000fca00078ec0ff */
[----:B------:R-:W-:-:S04]  /*0100*/  IMAD.IADD R3, R2, 0x1, -R3 ;  /* 0x0000000102037824 */ /* 0x000fc800078e0a03 */
[----:B--2---:R-:W-:-:S04]  /*0110*/  IMAD.WIDE R2, R3, 0x8, R4 ;  /* 0x0000000803027825 */ /* 0x004fc800078e0204 */
[----:B------:R-:W-:Y:S02]  /*0120*/  IMAD.IADD R7, R0, 0x1, -R7 ;  /* 0x0000000100077824 */ /* 0x000fe400078e0a07 */
[----:B------:R-:W2:Y:S02]  /*0130*/  LDG.E.EL.64 R2, desc[UR4][R2.64] ;  /* 0x0000000402027981 */ /* 0x000ea4000c2e1b00 */
[----:B------:R-:W-:-:S06]  /*0140*/  IMAD.WIDE R4, R7, 0x8, R4 ;  /* 0x0000000807047825 */ /* 0x000fcc00078e0204 */
[----:B------:R-:W3:Y:S01]  /*0150*/  LDG.E.EL.128 R4, desc[UR4][R4.64] ;  /* 0x0000000404047981 */ /* 0x000ee2000c2e1d00 */
[----:B------:R-:W-:-:S04]  /*0160*/  SHF.R.S32.HI R9, RZ, 0x16, R9 ;  /* 0x00000016ff097819 */ /* 0x000fc80000011409 */
[----:B------:R-:W-:-:S04]  /*0170*/  SGXT R9, R9, 0x1 ;  /* 0x000000010909781a */ /* 0x000fc80000000200 */
[----:B------:R-:W-:-:S04]  /*0180*/  LEA.HI R9, R9, R0, RZ, 0x8 ;  /* 0x0000000009097211 */ /* 0x000fc800078f40ff */
[----:B------:R-:W-:-:S05]  /*0190*/  SHF.R.S32.HI R9, RZ, 0x8, R9 ;  /* 0x00000008ff097819 */ /* 0x000fca0000011409 */
[----:B------:R-:W-:Y:S01]  /*01a0*/  IMAD.SHL.U32 R9, R9, 0x40, RZ ;  /* 0x0000004009097824 */ /* 0x000fe200078e00ff */
[----:B--2---:R-:W-:-:S04]  /*01b0*/  SHF.R.U32.HI R11, RZ, 0x1c, R3 ;  /* 0x0000001cff0b7819 */ /* 0x004fc80000011603 */
[----:B------:R-:W-:-:S04]  /*01c0*/  LOP3.LUT R11, R11, 0x8, RZ, 0xc0, !PT ;  /* 0x000000080b0b7812 */ /* 0x000fc800078ec0ff */
[----:B------:R-:W-:Y:S02]  /*01d0*/  IADD3 R11, P0, R2, R11, RZ ;  /* 0x0000000b020b7210 */ /* 0x000fe40007f1e0ff */
[----:B---3--:R-:W-:Y:S02]  /*01e0*/  SHF.R.U32.HI R10, RZ, 0x1c, R5 ;  /* 0x0000001cff0a7819 */ /* 0x008fe40000011605 */
[----:B------:R-:W-:Y:S01]  /*01f0*/  SHF.R.S32.HI R2, RZ, 0x1f, R9 ;  /* 0x0000001fff027819 */ /* 0x000fe20000011409 */
[----:B------:R-:W-:Y:S01]  /*0200*/  IMAD.X R12, RZ, RZ, R3, P0 ;  /* 0x000000ffff0c7224 */ /* 0x000fe200000e0603 */
[----:B------:R-:W-:Y:S02]  /*0210*/  LEA R9, P0, R11, R9, 0x3 ;  /* 0x000000090b097211 */ /* 0x000fe400078018ff */
[----:B------:R-:W-:Y:S02]  /*0220*/  SHF.R.U32.HI R8, RZ, 0x1c, R7 ;  /* 0x0000001cff087819 */ /* 0x000fe40000011607 */
[----:B------:R-:W-:-:S02]  /*0230*/  LOP3.LUT R3, R10, 0x8, RZ, 0xc0, !PT ;  /* 0x000000080a037812 */ /* 0x000fc400078ec0ff */
[----:B------:R-:W-:Y:S02]  /*0240*/  LEA.HI.X R11, R11, R2, R12, 0x3, P0 ;  /* 0x000000020b0b7211 */ /* 0x000fe400000f1c0c */
[----:B------:R-:W-:Y:S02]  /*0250*/  LOP3.LUT R8, R8, 0x8, RZ, 0xc0, !PT ;  /* 0x0000000808087812 */ /* 0x000fe400078ec0ff */
[-C--:B------:R-:W-:Y:S02]  /*0260*/  IADD3 R3, P0, P1, R3, R9.reuse, R4 ;  /* 0x0000000903037210 */ /* 0x080fe4000791e004 */
[----:B------:R-:W-:Y:S02]  /*0270*/  IADD3 R2, P2, P3, R8, R9, R6 ;  /* 0x0000000908027210 */ /* 0x000fe40007b5e006 */
[-C--:B------:R-:W-:Y:S01]  /*0280*/  IADD3.X R4, RZ, R11.reuse, R5, P0, P1 ;  /* 0x0000000bff047210 */ /* 0x080fe200007e2405 */
[C---:B------:R-:W-:Y:S01]  /*0290*/  IMAD.SHL.U32 R8, R3.reuse, 0x4, RZ ;  /* 0x0000000403087824 */ /* 0x040fe200078e00ff */
[----:B------:R-:W-:Y:S01]  /*02a0*/  IADD3.X R7, RZ, R11, R7, P2, P3 ;  /* 0x0000000bff077210 */ /* 0x000fe200017e6407 */
[----:B------:R-:W-:Y:S01]  /*02b0*/  IMAD.SHL.U32 R10, R2, 0x4, RZ ;  /* 0x00000004020a7824 */ /* 0x000fe200078e00ff */
[----:B------:R-:W-:-:S02]  /*02c0*/  SHF.L.U64.HI R3, R3, 0x2, R4 ;  /* 0x0000000203037819 */ /* 0x000fc40000010204 */
[----:B------:R-:W-:Y:S02]  /*02d0*/  IADD3 R4, P0, R8, UR6, RZ ;  /* 0x0000000608047c10 */ /* 0x000fe4000ff1e0ff */
[----:B------:R-:W-:Y:S02]  /*02e0*/  IADD3 R6, P1, R10, UR6, RZ ;  /* 0x000000060a067c10 */ /* 0x000fe4000ff3e0ff */
[----:B------:R-:W-:Y:S02]  /*02f0*/  IADD3.X R5, R3, UR7, RZ, P0, !PT ;  /* 0x0000000703057c10 */ /* 0x000fe400087fe4ff */
[----:B------:R-:W-:Y:S02]  /*0300*/  SHF.L.U64.HI R2, R2, 0x2, R7 ;  /* 0x0000000202027819 */ /* 0x000fe40000010207 */
[----:B------:R-:W-:Y:S01]  /*0310*/  IADD3 R8, P2, R8, UR8, RZ ;  /* 0x0000000808087c10 */ /* 0x000fe2000ff5e0ff */
[----:B------:R-:W2:Y:S01]  /*0320*/  LDG.E.EL R4, desc[UR4][R4.64] ;  /* 0x0000000404047981 */ /* 0x000ea2000c2e1900 */
[----:B------:R-:W-:-:S02]  /*0330*/  IADD3 R10, P0, R10, UR8, RZ ;  /* 0x000000080a0a7c10 */ /* 0x000fc4000ff1e0ff */
[----:B------:R-:W-:Y:S02]  /*0340*/  IADD3.X R9, R3, UR9, RZ, P2, !PT ;  /* 0x0000000903097c10 */ /* 0x000fe400097fe4ff */
[----:B------:R-:W-:Y:S02]  /*0350*/  IADD3.X R11, R2, UR9, RZ, P0, !PT ;  /* 0x00000009020b7c10 */ /* 0x000fe400087fe4ff */
[----:B------:R-:W-:Y:S02]  /*0360*/  IADD3.X R7, R2, UR7, RZ, P1, !PT ;  /* 0x0000000702077c10 */ /* 0x000fe40008ffe4ff */
[----:B------:R-:W2:Y:S01]  /*0370*/  LDG.E.EL R9, desc[UR4][R8.64] ;  /* 0x0000000408097981 */ /* 0x000ea2000c2e1900 */
[----:B------:R-:W1:Y:S03]  /*0380*/  LDC.64 R2, c[0x0][0x228] ;  /* 0x00008a00ff027b82 */ /* 0x000e660000000a00 */
[----:B------:R-:W3:Y:S04]  /*0390*/  LDG.E.EL R6, desc[UR4][R6.64] ;  /* 0x0000000406067981 */ /* 0x000ee8000c2e1900 */
[----:B------:R-:W3:Y:S01]  /*03a0*/  LDG.E.EL R11, desc[UR4][R10.64] ;  /* 0x000000040a0b7981 */ /* 0x000ee2000c2e1900 */
[----:B-1----:R-:W-:-:S04]  /*03b0*/  IMAD.WIDE R2, R0, 0x4, R2 ;  /* 0x0000000400027825 */ /* 0x002fc800078e0202 */
[----:B--2---:R-:W-:Y:S01]  /*03c0*/  FADD R12, R4, R9 ;  /* 0x00000009040c7221 */ /* 0x004fe20000000000 */
[----:B---3--:R-:W-:-:S05]  /*03d0*/  FADD R13, R6, R11 ;  /* 0x0000000b060d7221 */ /* 0x008fca0000000000 */
[----:B------:R-:W-:Y:S01]  /*03e0*/  STG.E.64 desc[UR4][R2.64], R12 ;  /* 0x0000000c02007986 */ /* 0x000fe2000c101b04 */
[----:B------:R-:W-:Y:S05]  /*03f0*/  EXIT ;  /* 0x000000000000794d */ /* 0x000fea0003800000 */
.L_x_0:
[----:B------:R-:W-:-:S00]  /*0400*/  BRA `(.L_x_0) ;  /* 0xfffffffc00fc7947 */ /* 0x000fc0000383ffff */
[----:B------:R-:W-:-:S00]  /*0410*/  NOP ;  /* 0x0000000000007918 */ /* 0x000fc00000000000 */
        /* <DEDUP_REMOVED lines=14> */
.L_x_1:


//--------------------- .nv.constant0.triton_poi_fused__unsafe_index_add_31 --------------------------
	.section	.nv.constant0.triton_poi_fused__unsafe_index_add_31,"a",@progbits
	.sectionflags	@""
	.align	4
.nv.constant0.triton_poi_fused__unsafe_index_add_31:
	.zero		564
